//
// Generated by NVIDIA NVVM Compiler
//
// Compiler Build ID: CL-36424714
// Cuda compilation tools, release 13.0, V13.0.88
// Based on NVVM 20.0.0
//

.version 9.0
.target sm_100
.address_size 64

	// .globl	_Z17normalize_weightsPff

.visible .entry _Z17normalize_weightsPff(
	.param .u64 .ptr .align 1 _Z17normalize_weightsPff_param_0,
	.param .f32 _Z17normalize_weightsPff_param_1
)
{
	.reg .b32 	%r<5>;
	.reg .b32 	%f<6>;
	.reg .b64 	%rd<5>;

	ld.param.u64 	%rd1, [_Z17normalize_weightsPff_param_0];
	ld.param.f32 	%f1, [_Z17normalize_weightsPff_param_1];
	cvta.to.global.u64 	%rd2, %rd1;
	mov.u32 	%r1, %ctaid.x;
	mov.u32 	%r2, %ntid.x;
	mov.u32 	%r3, %tid.x;
	mad.lo.s32 	%r4, %r1, %r2, %r3;
	mul.wide.s32 	%rd3, %r4, 4;
	add.s64 	%rd4, %rd2, %rd3;
	ld.global.f32 	%f2, [%rd4];
	add.f32 	%f3, %f2, 0fBF000000;
	add.f32 	%f4, %f3, %f3;
	mul.f32 	%f5, %f1, %f4;
	st.global.f32 	[%rd4], %f5;
	ret;

}


// ===== COMPILED SASS (sm_100) =====

	.target	sm_100

	.elftype	@"ET_EXEC"


//--------------------- .note.nv.tkinfo           --------------------------
	.section	.note.nv.tkinfo,"",@"SHT_NOTE"
	.sectionflags	@"SHF_NOTE_NV_TKINFO"
	.tkinfo
        /*0018*/ 	.word	0x00000002
        /*0030*/ 	.string	""
        /*0030*/ 	.string	"ptxas"
        /*0030*/ 	.string	"Cuda compilation tools, release 13.0, V13.0.88"
        /*0030*/ 	.string	"Build cuda_13.0.r13.0/compiler.36424714_0"
        /*0030*/ 	.string	"-arch sm_100 -m 64 "



//--------------------- .note.nv.cuinfo           --------------------------
	.section	.note.nv.cuinfo,"",@"SHT_NOTE"
	.sectionflags	@"SHF_NOTE_NV_CUINFO"
        /*0018*/ 	.short	0x0002
        /*001a*/ 	.short	0x0064
        /*001c*/ 	.short	0x0082
	.zero		2


//--------------------- .nv.info                  --------------------------
	.section	.nv.info,"",@"SHT_CUDA_INFO"
	.align	4


	//----- nvinfo : EIATTR_REGCOUNT
	.align		4
        /*0000*/ 	.byte	0x04, 0x2f
        /*0002*/ 	.short	(.L_1 - .L_0)
	.align		4
.L_0:
        /*0004*/ 	.word	index@(_Z17normalize_weightsPff)
        /*0008*/ 	.word	0x00000008


	//----- nvinfo : EIATTR_FRAME_SIZE
	.align		4
.L_1:
        /*000c*/ 	.byte	0x04, 0x11
        /*000e*/ 	.short	(.L_3 - .L_2)
	.align		4
.L_2:
        /*0010*/ 	.word	index@(_Z17normalize_weightsPff)
        /*0014*/ 	.word	0x00000000


	//----- nvinfo : EIATTR_MIN_STACK_SIZE
	.align		4
.L_3:
        /*0018*/ 	.byte	0x04, 0x12
        /*001a*/ 	.short	(.L_5 - .L_4)
	.align		4
.L_4:
        /*001c*/ 	.word	index@(_Z17normalize_weightsPff)
        /*0020*/ 	.word	0x00000000
.L_5:


//--------------------- .nv.compat                --------------------------
	.section	.nv.compat,"",@"SHT_CUDA_COMPAT_INFO"
	.align	4
        /*0000*/ 	.byte	0x02, 0x09, 0x00, 0x00, 0x02, 0x02, 0x01, 0x00, 0x02, 0x05, 0x05, 0x00, 0x03, 0x07, 0x01, 0x01
        /*0010*/ 	.byte	0x02, 0x03, 0x00, 0x00, 0x02, 0x06, 0x01, 0x00, 0x04, 0x0b, 0x08, 0x00, 0x09, 0x00, 0x00, 0x00
        /*0020*/ 	.byte	0x00, 0x00, 0x00, 0x00


//--------------------- .nv.info._Z17normalize_weightsPff --------------------------
	.section	.nv.info._Z17normalize_weightsPff,"",@"SHT_CUDA_INFO"
	.sectionflags	@""
	.align	4


	//----- nvinfo : EIATTR_CUDA_API_VERSION
	.align		4
        /*0000*/ 	.byte	0x04, 0x37
        /*0002*/ 	.short	(.L_7 - .L_6)
.L_6:
        /*0004*/ 	.word	0x00000082


	//----- nvinfo : EIATTR_KPARAM_INFO
	.align		4
.L_7:
        /*0008*/ 	.byte	0x04, 0x17
        /*000a*/ 	.short	(.L_9 - .L_8)
.L_8:
        /*000c*/ 	.word	0x00000000
        /*0010*/ 	.short	0x0001
        /*0012*/ 	.short	0x0008
        /*0014*/ 	.byte	0x00, 0xf0, 0x11, 0x00


	//----- nvinfo : EIATTR_KPARAM_INFO
	.align		4
.L_9:
        /*0018*/ 	.byte	0x04, 0x17
        /*001a*/ 	.short	(.L_11 - .L_10)
.L_10:
        /*001c*/ 	.word	0x00000000
        /*0020*/ 	.short	0x0000
        /*0022*/ 	.short	0x0000
        /*0024*/ 	.byte	0x00, 0xf5, 0x21, 0x00


	//----- nvinfo : EIATTR_SPARSE_MMA_MASK
	.align		4
.L_11:
        /*0028*/ 	.byte	0x03, 0x50
        /*002a*/ 	.short	0x0000


	//----- nvinfo : EIATTR_MAXREG_COUNT
	.align		4
        /*002c*/ 	.byte	0x03, 0x1b
        /*002e*/ 	.short	0x00ff


	//----- nvinfo : EIATTR_MERCURY_ISA_VERSION
	.align		4
        /*0030*/ 	.byte	0x03, 0x5f
        /*0032*/ 	.short	0x0101


	//----- nvinfo : EIATTR_VRC_CTA_INIT_COUNT
	.align		4
        /*0034*/ 	.byte	0x02, 0x4a
	.zero		1
	.zero		1


	//----- nvinfo : EIATTR_EXIT_INSTR_OFFSETS
	.align		4
        /*0038*/ 	.byte	0x04, 0x1c
        /*003a*/ 	.short	(.L_13 - .L_12)


	//   ....[0]....
.L_12:
        /*003c*/ 	.word	0x000000e0


	//----- nvinfo : EIATTR_CBANK_PARAM_SIZE
	.align		4
.L_13:
        /*0040*/ 	.byte	0x03, 0x19
        /*0042*/ 	.short	0x000c


	//----- nvinfo : EIATTR_PARAM_CBANK
	.align		4
        /*0044*/ 	.byte	0x04, 0x0a
        /*0046*/ 	.short	(.L_15 - .L_14)
	.align		4
.L_14:
        /*0048*/ 	.word	index@(.nv.constant0._Z17normalize_weightsPff)
        /*004c*/ 	.short	0x0380
        /*004e*/ 	.short	0x000c


	//----- nvinfo : EIATTR_SW_WAR
	.align		4
.L_15:
        /*0050*/ 	.byte	0x04, 0x36
        /*0052*/ 	.short	(.L_17 - .L_16)
.L_16:
        /*0054*/ 	.word	0x00000008
.L_17:


//--------------------- .nv.callgraph             --------------------------
	.section	.nv.callgraph,"",@"SHT_CUDA_CALLGRAPH"
	.align	4
	.sectionentsize	8
	.align		4
        /*0000*/ 	.word	0x00000000
	.align		4
        /*0004*/ 	.word	0xffffffff
	.align		4
        /*0008*/ 	.word	0x00000000
	.align		4
        /*000c*/ 	.word	0xfffffffe
	.align		4
        /*0010*/ 	.word	0x00000000
	.align		4
        /*0014*/ 	.word	0xfffffffd
	.align		4
        /*0018*/ 	.word	0x00000000
	.align		4
        /*001c*/ 	.word	0xfffffffc


//--------------------- .text._Z17normalize_weightsPff --------------------------
	.section	.text._Z17normalize_weightsPff,"ax",@progbits
	.align	128
        .global         _Z17normalize_weightsPff
        .type           _Z17normalize_weightsPff,@function
        .size           _Z17normalize_weightsPff,(.L_x_1 - _Z17normalize_weightsPff)
        .other          _Z17normalize_weightsPff,@"STO_CUDA_ENTRY STV_DEFAULT"
_Z17normalize_weightsPff:
.text._Z17normalize_weightsPff:
[----:B------:R-:W-:Y:S01]  /*0000*/  LDC R1, c[0x0][0x37c] ;  /* 0x0000df00ff017b82 */ /* 0x000fe20000000800 */
[----:B------:R-:W0:Y:S07]  /*0010*/  S2R R0, SR_TID.X ;  /* 0x0000000000007919 */ /* 0x000e2e0000002100 */
[----:B------:R-:W0:Y:S01]  /*0020*/  S2UR UR6, SR_CTAID.X ;  /* 0x00000000000679c3 */ /* 0x000e220000002500 */
[----:B------:R-:W1:Y:S07]  /*0030*/  LDCU.64 UR4, c[0x0][0x358] ;  /* 0x00006b00ff0477ac */ /* 0x000e6e0008000a00 */
[----:B------:R-:W0:Y:S08]  /*0040*/  LDC R5, c[0x0][0x360] ;  /* 0x0000d800ff057b82 */ /* 0x000e300000000800 */
[----:B------:R-:W2:Y:S01]  /*0050*/  LDC.64 R2, c[0x0][0x380] ;  /* 0x0000e000ff027b82 */ /* 0x000ea20000000a00 */
[----:B0-----:R-:W-:Y:S01]  /*0060*/  IMAD R5, R5, UR6, R0 ;  /* 0x0000000605057c24 */ /* 0x001fe2000f8e0200 */
[----:B------:R-:W0:Y:S03]  /*0070*/  LDCU UR6, c[0x0][0x388] ;  /* 0x00007100ff0677ac */ /* 0x000e260008000800 */
[----:B--2---:R-:W-:-:S05]  /*0080*/  IMAD.WIDE R2, R5, 0x4, R2 ;  /* 0x0000000405027825 */ /* 0x004fca00078e0202 */
[----:B-1----:R-:W2:Y:S02]  /*0090*/  LDG.E R0, desc[UR4][R2.64] ;  /* 0x0000000402007981 */ /* 0x002ea4000c1e1900 */
[----:B--2---:R-:W-:-:S04]  /*00a0*/  FADD R0, R0, -0.5 ;  /* 0xbf00000000007421 */ /* 0x004fc80000000000 */
[----:B------:R-:W-:-:S04]  /*00b0*/  FADD R0, R0, R0 ;  /* 0x0000000000007221 */ /* 0x000fc80000000000 */
[----:B0-----:R-:W-:-:S05]  /*00c0*/  FMUL R5, R0, UR6 ;  /* 0x0000000600057c20 */ /* 0x001fca0008400000 */
[----:B------:R-:W-:Y:S01]  /*00d0*/  STG.E desc[UR4][R2.64], R5 ;  /* 0x0000000502007986 */ /* 0x000fe2000c101904 */
[----:B------:R-:W-:Y:S05]  /*00e0*/  EXIT ;  /* 0x000000000000794d */ /* 0x000fea0003800000 */
.L_x_0:
[----:B------:R-:W-:-:S00]  /*00f0*/  BRA `(.L_x_0) ;  /* 0xfffffffc00fc7947 */ /* 0x000fc0000383ffff */
[----:B------:R-:W-:-:S00]  /*0100*/  NOP ;  /* 0x0000000000007918 */ /* 0x000fc00000000000 */
[----:B------:R-:W-:-:S00]  /*0110*/  NOP ;  /* 0x0000000000007918 */ /* 0x000fc00000000000 */
[----:B------:R-:W-:-:S00]  /*0120*/  NOP ;  /* 0x0000000000007918 */ /* 0x000fc00000000000 */
[----:B------:R-:W-:-:S00]  /*0130*/  NOP ;  /* 0x0000000000007918 */ /* 0x000fc00000000000 */
[----:B------:R-:W-:-:S00]  /*0140*/  NOP ;  /* 0x0000000000007918 */ /* 0x000fc00000000000 */
[----:B------:R-:W-:-:S00]  /*0150*/  NOP ;  /* 0x0000000000007918 */ /* 0x000fc00000000000 */
[----:B------:R-:W-:-:S00]  /*0160*/  NOP ;  /* 0x0000000000007918 */ /* 0x000fc00000000000 */
[----:B------:R-:W-:-:S00]  /*0170*/  NOP ;  /* 0x0000000000007918 */ /* 0x000fc00000000000 */
.L_x_1:


//--------------------- .nv.shared.reserved.0     --------------------------
	.section	.nv.shared.reserved.0,"aw",@nobits
	.weak		__nv_reservedSMEM_offset_0_alias
	.size		__nv_reservedSMEM_offset_0_alias, 0, 64
	.other		__nv_reservedSMEM_offset_0_alias,@"STO_CUDA_RESERVED_SHARED STV_DEFAULT"
__nv_reservedSMEM_offset_0_alias:
	.zero		0
	.zero		64


//--------------------- .nv.constant0._Z17normalize_weightsPff --------------------------
	.section	.nv.constant0._Z17normalize_weightsPff,"a",@progbits
	.sectionflags	@""
	.align	4
.nv.constant0._Z17normalize_weightsPff:
	.zero		908


//--------------------- SYMBOLS --------------------------

	.type		.nv.reservedSmem.offset0,@object
	.size		.nv.reservedSmem.offset0,0x4
